//
// Generated by NVIDIA NVVM Compiler
//
// Compiler Build ID: CL-36424714
// Cuda compilation tools, release 13.0, V13.0.88
// Based on NVVM 20.0.0
//

.version 9.0
.target sm_100
.address_size 64

	// .globl	_Z6matAddPfS_S_
.extern .func  (.param .b32 func_retval0) vprintf
(
	.param .b64 vprintf_param_0,
	.param .b64 vprintf_param_1
)
;
.global .align 1 .b8 $str[4] = {37, 100, 32};

.visible .entry _Z6matAddPfS_S_(
	.param .u64 .ptr .align 1 _Z6matAddPfS_S__param_0,
	.param .u64 .ptr .align 1 _Z6matAddPfS_S__param_1,
	.param .u64 .ptr .align 1 _Z6matAddPfS_S__param_2
)
{
	.local .align 8 .b8 	__local_depot0[8];
	.reg .b64 	%SP;
	.reg .b64 	%SPL;
	.reg .b32 	%r<13>;
	.reg .b32 	%f<4>;
	.reg .b64 	%rd<15>;

	mov.u64 	%SPL, __local_depot0;
	cvta.local.u64 	%SP, %SPL;
	ld.param.u64 	%rd1, [_Z6matAddPfS_S__param_0];
	ld.param.u64 	%rd2, [_Z6matAddPfS_S__param_1];
	ld.param.u64 	%rd3, [_Z6matAddPfS_S__param_2];
	cvta.to.global.u64 	%rd4, %rd3;
	cvta.to.global.u64 	%rd5, %rd2;
	cvta.to.global.u64 	%rd6, %rd1;
	add.u64 	%rd7, %SP, 0;
	add.u64 	%rd8, %SPL, 0;
	mov.u32 	%r1, %ctaid.x;
	mov.u32 	%r2, %ntid.x;
	mov.u32 	%r3, %tid.x;
	mad.lo.s32 	%r4, %r1, %r2, %r3;
	mov.u32 	%r5, %ctaid.y;
	mov.u32 	%r6, %ntid.y;
	mov.u32 	%r7, %tid.y;
	mad.lo.s32 	%r8, %r5, %r6, %r7;
	shl.b32 	%r9, %r8, 3;
	add.s32 	%r10, %r4, %r9;
	st.local.u32 	[%rd8], %r10;
	mov.u64 	%rd9, $str;
	cvta.global.u64 	%rd10, %rd9;
	{ // callseq 0, 0
	.param .b64 param0;
	st.param.b64 	[param0], %rd10;
	.param .b64 param1;
	st.param.b64 	[param1], %rd7;
	.param .b32 retval0;
	call.uni (retval0), 
	vprintf, 
	(
	param0, 
	param1
	);
	ld.param.b32 	%r11, [retval0];
	} // callseq 0
	mul.wide.s32 	%rd11, %r10, 4;
	add.s64 	%rd12, %rd6, %rd11;
	ld.global.f32 	%f1, [%rd12];
	add.s64 	%rd13, %rd5, %rd11;
	ld.global.f32 	%f2, [%rd13];
	add.f32 	%f3, %f1, %f2;
	add.s64 	%rd14, %rd4, %rd11;
	st.global.f32 	[%rd14], %f3;
	ret;

}


// ===== COMPILED SASS (sm_100) =====

	.target	sm_100

	.elftype	@"ET_EXEC"


//--------------------- .note.nv.tkinfo           --------------------------
	.section	.note.nv.tkinfo,"",@"SHT_NOTE"
	.sectionflags	@"SHF_NOTE_NV_TKINFO"
	.tkinfo
        /*0018*/ 	.word	0x00000002
        /*0030*/ 	.string	""
        /*0030*/ 	.string	"ptxas"
        /*0030*/ 	.string	"Cuda compilation tools, release 13.0, V13.0.88"
        /*0030*/ 	.string	"Build cuda_13.0.r13.0/compiler.36424714_0"
        /*0030*/ 	.string	"-arch sm_100 -m 64 "



//--------------------- .note.nv.cuinfo           --------------------------
	.section	.note.nv.cuinfo,"",@"SHT_NOTE"
	.sectionflags	@"SHF_NOTE_NV_CUINFO"
        /*0018*/ 	.short	0x0002
        /*001a*/ 	.short	0x0064
        /*001c*/ 	.short	0x0082
	.zero		2


//--------------------- .nv.info                  --------------------------
	.section	.nv.info,"",@"SHT_CUDA_INFO"
	.align	4


	//----- nvinfo : EIATTR_REGCOUNT
	.align		4
        /*0000*/ 	.byte	0x04, 0x2f
        /*0002*/ 	.short	(.L_2 - .L_1)
	.align		4
.L_1:
        /*0004*/ 	.word	index@(_Z6matAddPfS_S_)
        /*0008*/ 	.word	0x00000018


	//----- nvinfo : EIATTR_FRAME_SIZE
	.align		4
.L_2:
        /*000c*/ 	.byte	0x04, 0x11
        /*000e*/ 	.short	(.L_4 - .L_3)
	.align		4
.L_3:
        /*0010*/ 	.word	index@(_Z6matAddPfS_S_)
        /*0014*/ 	.word	0x00000008


	//----- nvinfo : EIATTR_MIN_STACK_SIZE
	.align		4
.L_4:
        /*0018*/ 	.byte	0x04, 0x12
        /*001a*/ 	.short	(.L_6 - .L_5)
	.align		4
.L_5:
        /*001c*/ 	.word	index@(_Z6matAddPfS_S_)
        /*0020*/ 	.word	0x00000008
.L_6:


//--------------------- .nv.compat                --------------------------
	.section	.nv.compat,"",@"SHT_CUDA_COMPAT_INFO"
	.align	4
        /*0000*/ 	.byte	0x02, 0x09, 0x00, 0x00, 0x02, 0x02, 0x01, 0x00, 0x02, 0x05, 0x05, 0x00, 0x03, 0x07, 0x01, 0x01
        /*0010*/ 	.byte	0x02, 0x03, 0x00, 0x00, 0x02, 0x06, 0x01, 0x00, 0x04, 0x0b, 0x08, 0x00, 0x09, 0x00, 0x00, 0x00
        /*0020*/ 	.byte	0x00, 0x00, 0x00, 0x00


//--------------------- .nv.info._Z6matAddPfS_S_  --------------------------
	.section	.nv.info._Z6matAddPfS_S_,"",@"SHT_CUDA_INFO"
	.sectionflags	@""
	.align	4


	//----- nvinfo : EIATTR_CUDA_API_VERSION
	.align		4
        /*0000*/ 	.byte	0x04, 0x37
        /*0002*/ 	.short	(.L_8 - .L_7)
.L_7:
        /*0004*/ 	.word	0x00000082


	//----- nvinfo : EIATTR_KPARAM_INFO
	.align		4
.L_8:
        /*0008*/ 	.byte	0x04, 0x17
        /*000a*/ 	.short	(.L_10 - .L_9)
.L_9:
        /*000c*/ 	.word	0x00000000
        /*0010*/ 	.short	0x0002
        /*0012*/ 	.short	0x0010
        /*0014*/ 	.byte	0x00, 0xf5, 0x21, 0x00


	//----- nvinfo : EIATTR_KPARAM_INFO
	.align		4
.L_10:
        /*0018*/ 	.byte	0x04, 0x17
        /*001a*/ 	.short	(.L_12 - .L_11)
.L_11:
        /*001c*/ 	.word	0x00000000
        /*0020*/ 	.short	0x0001
        /*0022*/ 	.short	0x0008
        /*0024*/ 	.byte	0x00, 0xf5, 0x21, 0x00


	//----- nvinfo : EIATTR_KPARAM_INFO
	.align		4
.L_12:
        /*0028*/ 	.byte	0x04, 0x17
        /*002a*/ 	.short	(.L_14 - .L_13)
.L_13:
        /*002c*/ 	.word	0x00000000
        /*0030*/ 	.short	0x0000
        /*0032*/ 	.short	0x0000
        /*0034*/ 	.byte	0x00, 0xf5, 0x21, 0x00


	//----- nvinfo : EIATTR_SPARSE_MMA_MASK
	.align		4
.L_14:
        /*0038*/ 	.byte	0x03, 0x50
        /*003a*/ 	.short	0x0000


	//----- nvinfo : EIATTR_MAXREG_COUNT
	.align		4
        /*003c*/ 	.byte	0x03, 0x1b
        /*003e*/ 	.short	0x00ff


	//----- nvinfo : EIATTR_EXTERNS
	.align		4
        /*0040*/ 	.byte	0x04, 0x0f
        /*0042*/ 	.short	(.L_16 - .L_15)


	//   ....[0]....
	.align		4
.L_15:
        /*0044*/ 	.word	index@(vprintf)


	//----- nvinfo : EIATTR_MERCURY_ISA_VERSION
	.align		4
.L_16:
        /*0048*/ 	.byte	0x03, 0x5f
        /*004a*/ 	.short	0x0101


	//----- nvinfo : EIATTR_VRC_CTA_INIT_COUNT
	.align		4
        /*004c*/ 	.byte	0x02, 0x4a
	.zero		1
	.zero		1


	//----- nvinfo : EIATTR_SYSCALL_OFFSETS
	.align		4
        /*0050*/ 	.byte	0x04, 0x46
        /*0052*/ 	.short	(.L_18 - .L_17)


	//   ....[0]....
.L_17:
        /*0054*/ 	.word	0x00000170


	//----- nvinfo : EIATTR_EXIT_INSTR_OFFSETS
	.align		4
.L_18:
        /*0058*/ 	.byte	0x04, 0x1c
        /*005a*/ 	.short	(.L_20 - .L_19)


	//   ....[0]....
.L_19:
        /*005c*/ 	.word	0x00000220


	//----- nvinfo : EIATTR_CBANK_PARAM_SIZE
	.align		4
.L_20:
        /*0060*/ 	.byte	0x03, 0x19
        /*0062*/ 	.short	0x0018


	//----- nvinfo : EIATTR_PARAM_CBANK
	.align		4
        /*0064*/ 	.byte	0x04, 0x0a
        /*0066*/ 	.short	(.L_22 - .L_21)
	.align		4
.L_21:
        /*0068*/ 	.word	index@(.nv.constant0._Z6matAddPfS_S_)
        /*006c*/ 	.short	0x0380
        /*006e*/ 	.short	0x0018


	//----- nvinfo : EIATTR_SW_WAR
	.align		4
.L_22:
        /*0070*/ 	.byte	0x04, 0x36
        /*0072*/ 	.short	(.L_24 - .L_23)
.L_23:
        /*0074*/ 	.word	0x00000008
.L_24:


//--------------------- .nv.callgraph             --------------------------
	.section	.nv.callgraph,"",@"SHT_CUDA_CALLGRAPH"
	.align	4
	.sectionentsize	8
	.align		4
        /*0000*/ 	.word	0x00000000
	.align		4
        /*0004*/ 	.word	0xffffffff
	.align		4
        /*0008*/ 	.word	index@(_Z6matAddPfS_S_)
	.align		4
        /*000c*/ 	.word	index@(vprintf)
	.align		4
        /*0010*/ 	.word	0x00000000
	.align		4
        /*0014*/ 	.word	0xfffffffe
	.align		4
        /*0018*/ 	.word	0x00000000
	.align		4
        /*001c*/ 	.word	0xfffffffd
	.align		4
        /*0020*/ 	.word	0x00000000
	.align		4
        /*0024*/ 	.word	0xfffffffc


//--------------------- .nv.constant4             --------------------------
	.section	.nv.constant4,"a",@progbits
	.align	8
	.align		8
.nv.constant4:
        /*0000*/ 	.dword	vprintf
	.align		8
        /*0008*/ 	.dword	$str


//--------------------- .text._Z6matAddPfS_S_     --------------------------
	.section	.text._Z6matAddPfS_S_,"ax",@progbits
	.align	128
        .global         _Z6matAddPfS_S_
        .type           _Z6matAddPfS_S_,@function
        .size           _Z6matAddPfS_S_,(.L_x_2 - _Z6matAddPfS_S_)
        .other          _Z6matAddPfS_S_,@"STO_CUDA_ENTRY STV_DEFAULT"
_Z6matAddPfS_S_:
.text._Z6matAddPfS_S_:
[----:B------:R-:W0:Y:S01]  /*0000*/  LDC R1, c[0x0][0x37c] ;  /* 0x0000df00ff017b82 */ /* 0x000e220000000800 */
[----:B------:R-:W1:Y:S01]  /*0010*/  S2R R3, SR_TID.X ;  /* 0x0000000000037919 */ /* 0x000e620000002100 */
[----:B------:R-:W2:Y:S06]  /*0020*/  LDCU UR5, c[0x0][0x2fc] ;  /* 0x00005f80ff0577ac */ /* 0x000eac0008000800 */
[----:B------:R-:W1:Y:S01]  /*0030*/  S2UR UR4, SR_CTAID.X ;  /* 0x00000000000479c3 */ /* 0x000e620000002500 */
[----:B0-----:R-:W-:Y:S01]  /*0040*/  IADD3 R1, PT, PT, R1, -0x8, RZ ;  /* 0xfffffff801017810 */ /* 0x001fe20007ffe0ff */
[----:B------:R-:W0:Y:S01]  /*0050*/  S2R R5, SR_TID.Y ;  /* 0x0000000000057919 */ /* 0x000e220000002200 */
[----:B------:R-:W3:Y:S05]  /*0060*/  LDCU.64 UR36, c[0x0][0x358] ;  /* 0x00006b00ff2477ac */ /* 0x000eea0008000a00 */
[----:B------:R-:W1:Y:S08]  /*0070*/  LDC R2, c[0x0][0x360] ;  /* 0x0000d800ff027b82 */ /* 0x000e700000000800 */
[----:B------:R-:W0:Y:S08]  /*0080*/  S2UR UR6, SR_CTAID.Y ;  /* 0x00000000000679c3 */ /* 0x000e300000002600 */
[----:B------:R-:W0:Y:S01]  /*0090*/  LDC R0, c[0x0][0x364] ;  /* 0x0000d900ff007b82 */ /* 0x000e220000000800 */
[----:B-1----:R-:W-:Y:S01]  /*00a0*/  IMAD R2, R2, UR4, R3 ;  /* 0x0000000402027c24 */ /* 0x002fe2000f8e0203 */
[----:B------:R-:W1:Y:S01]  /*00b0*/  LDCU UR4, c[0x0][0x2f8] ;  /* 0x00005f00ff0477ac */ /* 0x000e620008000800 */
[----:B0-----:R-:W-:Y:S01]  /*00c0*/  IMAD R3, R0, UR6, R5 ;  /* 0x0000000600037c24 */ /* 0x001fe2000f8e0205 */
[----:B------:R-:W-:Y:S01]  /*00d0*/  MOV R0, 0x0 ;  /* 0x0000000000007802 */ /* 0x000fe20000000f00 */
[----:B------:R-:W0:Y:S01]  /*00e0*/  LDCU.64 UR6, c[0x4][0x8] ;  /* 0x01000100ff0677ac */ /* 0x000e220008000a00 */
[----:B-1----:R-:W-:-:S02]  /*00f0*/  IADD3 R6, P0, PT, R1, UR4, RZ ;  /* 0x0000000401067c10 */ /* 0x002fc4000ff1e0ff */
[----:B------:R-:W-:Y:S01]  /*0100*/  LEA R2, R3, R2, 0x3 ;  /* 0x0000000203027211 */ /* 0x000fe200078e18ff */
[----:B------:R1:W4:Y:S01]  /*0110*/  LDC.64 R8, c[0x4][R0] ;  /* 0x0100000000087b82 */ /* 0x0003220000000a00 */
[----:B--2---:R-:W-:-:S03]  /*0120*/  IADD3.X R7, PT, PT, RZ, UR5, RZ, P0, !PT ;  /* 0x00000005ff077c10 */ /* 0x004fc600087fe4ff */
[----:B------:R1:W-:Y:S01]  /*0130*/  STL [R1], R2 ;  /* 0x0000000201007387 */ /* 0x0003e20000100800 */
[----:B0-----:R-:W-:Y:S02]  /*0140*/  MOV R4, UR6 ;  /* 0x0000000600047c02 */ /* 0x001fe40008000f00 */
[----:B-1-3--:R-:W-:-:S07]  /*0150*/  MOV R5, UR7 ;  /* 0x0000000700057c02 */ /* 0x00afce0008000f00 */
[----:B------:R-:W-:-:S07]  /*0160*/  LEPC R20, `(.L_x_0) ;  /* 0x000000001014794e */ /* 0x000fce0000000000 */
[----:B----4-:R-:W-:Y:S05]  /*0170*/  CALL.ABS.NOINC R8 ;  /* 0x0000000008007343 */ /* 0x010fea0003c00000 */
.L_x_0:
[----:B------:R-:W0:Y:S08]  /*0180*/  LDC.64 R4, c[0x0][0x380] ;  /* 0x0000e000ff047b82 */ /* 0x000e300000000a00 */
[----:B------:R-:W1:Y:S08]  /*0190*/  LDC.64 R6, c[0x0][0x388] ;  /* 0x0000e200ff067b82 */ /* 0x000e700000000a00 */
[----:B------:R-:W2:Y:S01]  /*01a0*/  LDC.64 R8, c[0x0][0x390] ;  /* 0x0000e400ff087b82 */ /* 0x000ea20000000a00 */
[----:B0-----:R-:W-:-:S06]  /*01b0*/  IMAD.WIDE R4, R2, 0x4, R4 ;  /* 0x0000000402047825 */ /* 0x001fcc00078e0204 */
[----:B------:R-:W3:Y:S01]  /*01c0*/  LDG.E R4, desc[UR36][R4.64] ;  /* 0x0000002404047981 */ /* 0x000ee2000c1e1900 */
[----:B-1----:R-:W-:-:S06]  /*01d0*/  IMAD.WIDE R6, R2, 0x4, R6 ;  /* 0x0000000402067825 */ /* 0x002fcc00078e0206 */
[----:B------:R-:W3:Y:S01]  /*01e0*/  LDG.E R7, desc[UR36][R6.64] ;  /* 0x0000002406077981 */ /* 0x000ee2000c1e1900 */
[----:B--2---:R-:W-:-:S04]  /*01f0*/  IMAD.WIDE R2, R2, 0x4, R8 ;  /* 0x0000000402027825 */ /* 0x004fc800078e0208 */
[----:B---3--:R-:W-:-:S05]  /*0200*/  FADD R9, R4, R7 ;  /* 0x0000000704097221 */ /* 0x008fca0000000000 */
[----:B------:R-:W-:Y:S01]  /*0210*/  STG.E desc[UR36][R2.64], R9 ;  /* 0x0000000902007986 */ /* 0x000fe2000c101924 */
[----:B------:R-:W-:Y:S05]  /*0220*/  EXIT ;  /* 0x000000000000794d */ /* 0x000fea0003800000 */
.L_x_1:
[----:B------:R-:W-:-:S00]  /*0230*/  BRA `(.L_x_1) ;  /* 0xfffffffc00fc7947 */ /* 0x000fc0000383ffff */
[----:B------:R-:W-:-:S00]  /*0240*/  NOP ;  /* 0x0000000000007918 */ /* 0x000fc00000000000 */
        /* <DEDUP_REMOVED lines=11> */
.L_x_2:


//--------------------- .nv.global.init           --------------------------
	.section	.nv.global.init,"aw",@progbits
.nv.global.init:
	.type		$str,@object
	.size		$str,(.L_0 - $str)
$str:
        /*0000*/ 	.byte	0x25, 0x64, 0x20, 0x00
.L_0:


//--------------------- .nv.shared.reserved.0     --------------------------
	.section	.nv.shared.reserved.0,"aw",@nobits
	.weak		__nv_reservedSMEM_offset_0_alias
	.size		__nv_reservedSMEM_offset_0_alias, 0, 64
	.other		__nv_reservedSMEM_offset_0_alias,@"STO_CUDA_RESERVED_SHARED STV_DEFAULT"
__nv_reservedSMEM_offset_0_alias:
	.zero		0
	.zero		64


//--------------------- .nv.constant0._Z6matAddPfS_S_ --------------------------
	.section	.nv.constant0._Z6matAddPfS_S_,"a",@progbits
	.sectionflags	@""
	.align	4
.nv.constant0._Z6matAddPfS_S_:
	.zero		920


//--------------------- SYMBOLS --------------------------

	.type		.nv.reservedSmem.offset0,@object
	.size		.nv.reservedSmem.offset0,0x4
	.type		vprintf,@function
